//
// Generated by NVIDIA NVVM Compiler
//
// Compiler Build ID: CL-36424714
// Cuda compilation tools, release 13.0, V13.0.88
// Based on NVVM 20.0.0
//

.version 9.0
.target sm_100
.address_size 64

	// .globl	_Z10msm_kernelPdPKdS1_m

.visible .entry _Z10msm_kernelPdPKdS1_m(
	.param .u64 .ptr .align 1 _Z10msm_kernelPdPKdS1_m_param_0,
	.param .u64 .ptr .align 1 _Z10msm_kernelPdPKdS1_m_param_1,
	.param .u64 .ptr .align 1 _Z10msm_kernelPdPKdS1_m_param_2,
	.param .u64 _Z10msm_kernelPdPKdS1_m_param_3
)
{
	.reg .pred 	%p<2>;
	.reg .b32 	%r<7>;
	.reg .b64 	%rd<14>;
	.reg .b64 	%fd<9>;

	ld.param.u64 	%rd2, [_Z10msm_kernelPdPKdS1_m_param_0];
	ld.param.u64 	%rd3, [_Z10msm_kernelPdPKdS1_m_param_1];
	ld.param.u64 	%rd4, [_Z10msm_kernelPdPKdS1_m_param_2];
	ld.param.u64 	%rd5, [_Z10msm_kernelPdPKdS1_m_param_3];
	mov.u32 	%r1, %ctaid.x;
	mov.u32 	%r2, %ntid.x;
	mov.u32 	%r3, %tid.x;
	mad.lo.s32 	%r4, %r1, %r2, %r3;
	cvt.s64.s32 	%rd1, %r4;
	setp.le.u64 	%p1, %rd5, %rd1;
	@%p1 bra 	$L__BB0_2;
	cvt.u32.u64 	%r5, %rd1;
	cvta.to.global.u64 	%rd6, %rd3;
	cvta.to.global.u64 	%rd7, %rd4;
	cvta.to.global.u64 	%rd8, %rd2;
	shl.b32 	%r6, %r5, 1;
	mul.wide.s32 	%rd9, %r6, 8;
	add.s64 	%rd10, %rd6, %rd9;
	ld.global.f64 	%fd1, [%rd10];
	shl.b64 	%rd11, %rd1, 3;
	add.s64 	%rd12, %rd7, %rd11;
	ld.global.f64 	%fd2, [%rd12];
	mul.f64 	%fd3, %fd2, 0d3F50624DD2F1A9FC;
	mul.f64 	%fd4, %fd1, %fd3;
	add.s64 	%rd13, %rd8, %rd9;
	st.global.f64 	[%rd13], %fd4;
	ld.global.f64 	%fd5, [%rd10+8];
	ld.global.f64 	%fd6, [%rd12];
	mul.f64 	%fd7, %fd6, 0d3F50624DD2F1A9FC;
	mul.f64 	%fd8, %fd5, %fd7;
	st.global.f64 	[%rd13+8], %fd8;
$L__BB0_2:
	ret;

}


// ===== COMPILED SASS (sm_100) =====

	.target	sm_100

	.elftype	@"ET_EXEC"


//--------------------- .note.nv.tkinfo           --------------------------
	.section	.note.nv.tkinfo,"",@"SHT_NOTE"
	.sectionflags	@"SHF_NOTE_NV_TKINFO"
	.tkinfo
        /*0018*/ 	.word	0x00000002
        /*0030*/ 	.string	""
        /*0030*/ 	.string	"ptxas"
        /*0030*/ 	.string	"Cuda compilation tools, release 13.0, V13.0.88"
        /*0030*/ 	.string	"Build cuda_13.0.r13.0/compiler.36424714_0"
        /*0030*/ 	.string	"-arch sm_100 -m 64 "



//--------------------- .note.nv.cuinfo           --------------------------
	.section	.note.nv.cuinfo,"",@"SHT_NOTE"
	.sectionflags	@"SHF_NOTE_NV_CUINFO"
        /*0018*/ 	.short	0x0002
        /*001a*/ 	.short	0x0064
        /*001c*/ 	.short	0x0082
	.zero		2


//--------------------- .nv.info                  --------------------------
	.section	.nv.info,"",@"SHT_CUDA_INFO"
	.align	4


	//----- nvinfo : EIATTR_REGCOUNT
	.align		4
        /*0000*/ 	.byte	0x04, 0x2f
        /*0002*/ 	.short	(.L_1 - .L_0)
	.align		4
.L_0:
        /*0004*/ 	.word	index@(_Z10msm_kernelPdPKdS1_m)
        /*0008*/ 	.word	0x00000010


	//----- nvinfo : EIATTR_FRAME_SIZE
	.align		4
.L_1:
        /*000c*/ 	.byte	0x04, 0x11
        /*000e*/ 	.short	(.L_3 - .L_2)
	.align		4
.L_2:
        /*0010*/ 	.word	index@(_Z10msm_kernelPdPKdS1_m)
        /*0014*/ 	.word	0x00000000


	//----- nvinfo : EIATTR_MIN_STACK_SIZE
	.align		4
.L_3:
        /*0018*/ 	.byte	0x04, 0x12
        /*001a*/ 	.short	(.L_5 - .L_4)
	.align		4
.L_4:
        /*001c*/ 	.word	index@(_Z10msm_kernelPdPKdS1_m)
        /*0020*/ 	.word	0x00000000
.L_5:


//--------------------- .nv.compat                --------------------------
	.section	.nv.compat,"",@"SHT_CUDA_COMPAT_INFO"
	.align	4
        /*0000*/ 	.byte	0x02, 0x09, 0x00, 0x00, 0x02, 0x02, 0x01, 0x00, 0x02, 0x05, 0x05, 0x00, 0x03, 0x07, 0x01, 0x01
        /*0010*/ 	.byte	0x02, 0x03, 0x00, 0x00, 0x02, 0x06, 0x01, 0x00, 0x04, 0x0b, 0x08, 0x00, 0x01, 0x00, 0x00, 0x00
        /*0020*/ 	.byte	0x00, 0x00, 0x00, 0x00


//--------------------- .nv.info._Z10msm_kernelPdPKdS1_m --------------------------
	.section	.nv.info._Z10msm_kernelPdPKdS1_m,"",@"SHT_CUDA_INFO"
	.sectionflags	@""
	.align	4


	//----- nvinfo : EIATTR_CUDA_API_VERSION
	.align		4
        /*0000*/ 	.byte	0x04, 0x37
        /*0002*/ 	.short	(.L_7 - .L_6)
.L_6:
        /*0004*/ 	.word	0x00000082


	//----- nvinfo : EIATTR_KPARAM_INFO
	.align		4
.L_7:
        /*0008*/ 	.byte	0x04, 0x17
        /*000a*/ 	.short	(.L_9 - .L_8)
.L_8:
        /*000c*/ 	.word	0x00000000
        /*0010*/ 	.short	0x0003
        /*0012*/ 	.short	0x0018
        /*0014*/ 	.byte	0x00, 0xf0, 0x21, 0x00


	//----- nvinfo : EIATTR_KPARAM_INFO
	.align		4
.L_9:
        /*0018*/ 	.byte	0x04, 0x17
        /*001a*/ 	.short	(.L_11 - .L_10)
.L_10:
        /*001c*/ 	.word	0x00000000
        /*0020*/ 	.short	0x0002
        /*0022*/ 	.short	0x0010
        /*0024*/ 	.byte	0x00, 0xf5, 0x21, 0x00


	//----- nvinfo : EIATTR_KPARAM_INFO
	.align		4
.L_11:
        /*0028*/ 	.byte	0x04, 0x17
        /*002a*/ 	.short	(.L_13 - .L_12)
.L_12:
        /*002c*/ 	.word	0x00000000
        /*0030*/ 	.short	0x0001
        /*0032*/ 	.short	0x0008
        /*0034*/ 	.byte	0x00, 0xf5, 0x21, 0x00


	//----- nvinfo : EIATTR_KPARAM_INFO
	.align		4
.L_13:
        /*0038*/ 	.byte	0x04, 0x17
        /*003a*/ 	.short	(.L_15 - .L_14)
.L_14:
        /*003c*/ 	.word	0x00000000
        /*0040*/ 	.short	0x0000
        /*0042*/ 	.short	0x0000
        /*0044*/ 	.byte	0x00, 0xf5, 0x21, 0x00


	//----- nvinfo : EIATTR_SPARSE_MMA_MASK
	.align		4
.L_15:
        /*0048*/ 	.byte	0x03, 0x50
        /*004a*/ 	.short	0x0000


	//----- nvinfo : EIATTR_MAXREG_COUNT
	.align		4
        /*004c*/ 	.byte	0x03, 0x1b
        /*004e*/ 	.short	0x00ff


	//----- nvinfo : EIATTR_MERCURY_ISA_VERSION
	.align		4
        /*0050*/ 	.byte	0x03, 0x5f
        /*0052*/ 	.short	0x0101


	//----- nvinfo : EIATTR_VRC_CTA_INIT_COUNT
	.align		4
        /*0054*/ 	.byte	0x02, 0x4a
	.zero		1
	.zero		1


	//----- nvinfo : EIATTR_EXIT_INSTR_OFFSETS
	.align		4
        /*0058*/ 	.byte	0x04, 0x1c
        /*005a*/ 	.short	(.L_17 - .L_16)


	//   ....[0]....
.L_16:
        /*005c*/ 	.word	0x00000090


	//   ....[1]....
        /*0060*/ 	.word	0x000001f0


	//----- nvinfo : EIATTR_CBANK_PARAM_SIZE
	.align		4
.L_17:
        /*0064*/ 	.byte	0x03, 0x19
        /*0066*/ 	.short	0x0020


	//----- nvinfo : EIATTR_PARAM_CBANK
	.align		4
        /*0068*/ 	.byte	0x04, 0x0a
        /*006a*/ 	.short	(.L_19 - .L_18)
	.align		4
.L_18:
        /*006c*/ 	.word	index@(.nv.constant0._Z10msm_kernelPdPKdS1_m)
        /*0070*/ 	.short	0x0380
        /*0072*/ 	.short	0x0020


	//----- nvinfo : EIATTR_SW_WAR
	.align		4
.L_19:
        /*0074*/ 	.byte	0x04, 0x36
        /*0076*/ 	.short	(.L_21 - .L_20)
.L_20:
        /*0078*/ 	.word	0x00000008
.L_21:


//--------------------- .nv.callgraph             --------------------------
	.section	.nv.callgraph,"",@"SHT_CUDA_CALLGRAPH"
	.align	4
	.sectionentsize	8
	.align		4
        /*0000*/ 	.word	0x00000000
	.align		4
        /*0004*/ 	.word	0xffffffff
	.align		4
        /*0008*/ 	.word	0x00000000
	.align		4
        /*000c*/ 	.word	0xfffffffe
	.align		4
        /*0010*/ 	.word	0x00000000
	.align		4
        /*0014*/ 	.word	0xfffffffd
	.align		4
        /*0018*/ 	.word	0x00000000
	.align		4
        /*001c*/ 	.word	0xfffffffc


//--------------------- .text._Z10msm_kernelPdPKdS1_m --------------------------
	.section	.text._Z10msm_kernelPdPKdS1_m,"ax",@progbits
	.align	128
        .global         _Z10msm_kernelPdPKdS1_m
        .type           _Z10msm_kernelPdPKdS1_m,@function
        .size           _Z10msm_kernelPdPKdS1_m,(.L_x_1 - _Z10msm_kernelPdPKdS1_m)
        .other          _Z10msm_kernelPdPKdS1_m,@"STO_CUDA_ENTRY STV_DEFAULT"
_Z10msm_kernelPdPKdS1_m:
.text._Z10msm_kernelPdPKdS1_m:
[----:B------:R-:W-:Y:S01]  /*0000*/  LDC R1, c[0x0][0x37c] ;  /* 0x0000df00ff017b82 */ /* 0x000fe20000000800 */
[----:B------:R-:W0:Y:S07]  /*0010*/  S2R R3, SR_TID.X ;  /* 0x0000000000037919 */ /* 0x000e2e0000002100 */
[----:B------:R-:W0:Y:S01]  /*0020*/  S2UR UR4, SR_CTAID.X ;  /* 0x00000000000479c3 */ /* 0x000e220000002500 */
[----:B------:R-:W1:Y:S07]  /*0030*/  LDCU.64 UR6, c[0x0][0x398] ;  /* 0x00007300ff0677ac */ /* 0x000e6e0008000a00 */
[----:B------:R-:W0:Y:S02]  /*0040*/  LDC R0, c[0x0][0x360] ;  /* 0x0000d800ff007b82 */ /* 0x000e240000000800 */
[----:B0-----:R-:W-:-:S05]  /*0050*/  IMAD R0, R0, UR4, R3 ;  /* 0x0000000400007c24 */ /* 0x001fca000f8e0203 */
[----:B-1----:R-:W-:Y:S02]  /*0060*/  ISETP.GE.U32.AND P0, PT, R0, UR6, PT ;  /* 0x0000000600007c0c */ /* 0x002fe4000bf06070 */
[----:B------:R-:W-:-:S04]  /*0070*/  SHF.R.S32.HI R5, RZ, 0x1f, R0 ;  /* 0x0000001fff057819 */ /* 0x000fc80000011400 */
[----:B------:R-:W-:-:S13]  /*0080*/  ISETP.GE.U32.AND.EX P0, PT, R5, UR7, PT, P0 ;  /* 0x0000000705007c0c */ /* 0x000fda000bf06100 */
[----:B------:R-:W-:Y:S05]  /*0090*/  @P0 EXIT ;  /* 0x000000000000094d */ /* 0x000fea0003800000 */
[----:B------:R-:W0:Y:S01]  /*00a0*/  LDCU.64 UR6, c[0x0][0x390] ;  /* 0x00007200ff0677ac */ /* 0x000e220008000a00 */
[----:B------:R-:W1:Y:S01]  /*00b0*/  LDC.64 R2, c[0x0][0x388] ;  /* 0x0000e200ff027b82 */ /* 0x000e620000000a00 */
[C---:B------:R-:W-:Y:S01]  /*00c0*/  IMAD.SHL.U32 R13, R0.reuse, 0x2, RZ ;  /* 0x00000002000d7824 */ /* 0x040fe200078e00ff */
[----:B------:R-:W2:Y:S06]  /*00d0*/  LDCU.64 UR4, c[0x0][0x358] ;  /* 0x00006b00ff0477ac */ /* 0x000eac0008000a00 */
[----:B------:R-:W3:Y:S01]  /*00e0*/  LDC.64 R10, c[0x0][0x380] ;  /* 0x0000e000ff0a7b82 */ /* 0x000ee20000000a00 */
[----:B0-----:R-:W-:-:S04]  /*00f0*/  LEA R6, P0, R0, UR6, 0x3 ;  /* 0x0000000600067c11 */ /* 0x001fc8000f8018ff */
[----:B------:R-:W-:-:S05]  /*0100*/  LEA.HI.X R7, R0, UR7, R5, 0x3, P0 ;  /* 0x0000000700077c11 */ /* 0x000fca00080f1c05 */
[----:B--2---:R-:W2:Y:S01]  /*0110*/  LDG.E.64 R8, desc[UR4][R6.64] ;  /* 0x0000000406087981 */ /* 0x004ea2000c1e1b00 */
[----:B-1----:R-:W-:-:S05]  /*0120*/  IMAD.WIDE R2, R13, 0x8, R2 ;  /* 0x000000080d027825 */ /* 0x002fca00078e0202 */
[----:B------:R-:W4:Y:S01]  /*0130*/  LDG.E.64 R4, desc[UR4][R2.64] ;  /* 0x0000000402047981 */ /* 0x000f22000c1e1b00 */
[----:B------:R-:W-:Y:S01]  /*0140*/  UMOV UR6, 0xd2f1a9fc ;  /* 0xd2f1a9fc00067882 */ /* 0x000fe20000000000 */
[----:B------:R-:W-:Y:S02]  /*0150*/  UMOV UR7, 0x3f50624d ;  /* 0x3f50624d00077882 */ /* 0x000fe40000000000 */
[----:B--2---:R-:W-:-:S08]  /*0160*/  DMUL R8, R8, UR6 ;  /* 0x0000000608087c28 */ /* 0x004fd00008000000 */
[----:B----4-:R-:W-:Y:S01]  /*0170*/  DMUL R4, R4, R8 ;  /* 0x0000000804047228 */ /* 0x010fe20000000000 */
[----:B---3--:R-:W-:-:S06]  /*0180*/  IMAD.WIDE R8, R13, 0x8, R10 ;  /* 0x000000080d087825 */ /* 0x008fcc00078e020a */
[----:B------:R-:W-:Y:S04]  /*0190*/  STG.E.64 desc[UR4][R8.64], R4 ;  /* 0x0000000408007986 */ /* 0x000fe8000c101b04 */
[----:B------:R-:W2:Y:S04]  /*01a0*/  LDG.E.64 R12, desc[UR4][R6.64] ;  /* 0x00000004060c7981 */ /* 0x000ea8000c1e1b00 */
[----:B------:R-:W3:Y:S01]  /*01b0*/  LDG.E.64 R10, desc[UR4][R2.64+0x8] ;  /* 0x00000804020a7981 */ /* 0x000ee2000c1e1b00 */
[----:B--2---:R-:W-:-:S08]  /*01c0*/  DMUL R12, R12, UR6 ;  /* 0x000000060c0c7c28 */ /* 0x004fd00008000000 */
[----:B---3--:R-:W-:-:S07]  /*01d0*/  DMUL R10, R10, R12 ;  /* 0x0000000c0a0a7228 */ /* 0x008fce0000000000 */
[----:B------:R-:W-:Y:S01]  /*01e0*/  STG.E.64 desc[UR4][R8.64+0x8], R10 ;  /* 0x0000080a08007986 */ /* 0x000fe2000c101b04 */
[----:B------:R-:W-:Y:S05]  /*01f0*/  EXIT ;  /* 0x000000000000794d */ /* 0x000fea0003800000 */
.L_x_0:
[----:B------:R-:W-:-:S00]  /*0200*/  BRA `(.L_x_0) ;  /* 0xfffffffc00fc7947 */ /* 0x000fc0000383ffff */
[----:B------:R-:W-:-:S00]  /*0210*/  NOP ;  /* 0x0000000000007918 */ /* 0x000fc00000000000 */
        /* <DEDUP_REMOVED lines=14> */
.L_x_1:


//--------------------- .nv.shared.reserved.0     --------------------------
	.section	.nv.shared.reserved.0,"aw",@nobits
	.weak		__nv_reservedSMEM_offset_0_alias
	.size		__nv_reservedSMEM_offset_0_alias, 0, 64
	.other		__nv_reservedSMEM_offset_0_alias,@"STO_CUDA_RESERVED_SHARED STV_DEFAULT"
__nv_reservedSMEM_offset_0_alias:
	.zero		0
	.zero		64


//--------------------- .nv.constant0._Z10msm_kernelPdPKdS1_m --------------------------
	.section	.nv.constant0._Z10msm_kernelPdPKdS1_m,"a",@progbits
	.sectionflags	@""
	.align	4
.nv.constant0._Z10msm_kernelPdPKdS1_m:
	.zero		928


//--------------------- SYMBOLS --------------------------

	.type		.nv.reservedSmem.offset0,@object
	.size		.nv.reservedSmem.offset0,0x4
